	.headerflags	@"EF_CUDA_TEXMODE_UNIFIED EF_CUDA_64BIT_ADDRESS EF_CUDA_SM80 EF_CUDA_VIRTUAL_SM(EF_CUDA_SM80)"
	.elftype	@"ET_EXEC"


//--------------------- .nv.info                  --------------------------
	.section	.nv.info,"",@"SHT_CUDA_INFO"
	.align	4


	//----- nvinfo : EIATTR_REGCOUNT
	.align		4
        /*0000*/ 	.byte	0x04, 0x2f
        /*0002*/ 	.short	(.L_1 - .L_0)
	.align		4
.L_0:
        /*0004*/ 	.word	index@(amax_kernel_0d1d23)
        /*0008*/ 	.word	0x0000001f


	//----- nvinfo : EIATTR_MAX_STACK_SIZE
	.align		4
.L_1:
        /*000c*/ 	.byte	0x04, 0x23
        /*000e*/ 	.short	(.L_3 - .L_2)
	.align		4
.L_2:
        /*0010*/ 	.word	index@(amax_kernel_0d1d23)
        /*0014*/ 	.word	0x00000000


	//----- nvinfo : EIATTR_MIN_STACK_SIZE
	.align		4
.L_3:
        /*0018*/ 	.byte	0x04, 0x12
        /*001a*/ 	.short	(.L_5 - .L_4)
	.align		4
.L_4:
        /*001c*/ 	.word	index@(amax_kernel_0d1d23)
        /*0020*/ 	.word	0x00000000


	//----- nvinfo : EIATTR_FRAME_SIZE
	.align		4
.L_5:
        /*0024*/ 	.byte	0x04, 0x11
        /*0026*/ 	.short	(.L_7 - .L_6)
	.align		4
.L_6:
        /*0028*/ 	.word	index@(amax_kernel_0d1d23)
        /*002c*/ 	.word	0x00000000
.L_7:


//--------------------- .nv.info.amax_kernel_0d1d23 --------------------------
	.section	.nv.info.amax_kernel_0d1d23,"",@"SHT_CUDA_INFO"
	.align	4


	//----- nvinfo : EIATTR_CUDA_API_VERSION
	.align		4
        /*0000*/ 	.byte	0x04, 0x37
        /*0002*/ 	.short	(.L_9 - .L_8)
.L_8:
        /*0004*/ 	.word	0x00000078


	//----- nvinfo : EIATTR_SW2861232_WAR
	.align		4
.L_9:
        /*0008*/ 	.byte	0x01, 0x35
	.zero		2


	//----- nvinfo : EIATTR_PARAM_CBANK
	.align		4
        /*000c*/ 	.byte	0x04, 0x0a
        /*000e*/ 	.short	(.L_11 - .L_10)
	.align		4
.L_10:
        /*0010*/ 	.word	index@(.nv.constant0.amax_kernel_0d1d23)
        /*0014*/ 	.short	0x0160
        /*0016*/ 	.short	0x0018


	//----- nvinfo : EIATTR_CBANK_PARAM_SIZE
	.align		4
.L_11:
        /*0018*/ 	.byte	0x03, 0x19
        /*001a*/ 	.short	0x0018


	//----- nvinfo : EIATTR_KPARAM_INFO
	.align		4
        /*001c*/ 	.byte	0x04, 0x17
        /*001e*/ 	.short	(.L_13 - .L_12)
.L_12:
        /*0020*/ 	.word	0x00000000
        /*0024*/ 	.short	0x0003
        /*0026*/ 	.short	0x0014
        /*0028*/ 	.byte	0x00, 0xf0, 0x11, 0x00


	//----- nvinfo : EIATTR_KPARAM_INFO
	.align		4
.L_13:
        /*002c*/ 	.byte	0x04, 0x17
        /*002e*/ 	.short	(.L_15 - .L_14)
.L_14:
        /*0030*/ 	.word	0x00000000
        /*0034*/ 	.short	0x0002
        /*0036*/ 	.short	0x0010
        /*0038*/ 	.byte	0x00, 0xf0, 0x11, 0x00


	//----- nvinfo : EIATTR_KPARAM_INFO
	.align		4
.L_15:
        /*003c*/ 	.byte	0x04, 0x17
        /*003e*/ 	.short	(.L_17 - .L_16)
.L_16:
        /*0040*/ 	.word	0x00000000
        /*0044*/ 	.short	0x0001
        /*0046*/ 	.short	0x0008
        /*0048*/ 	.byte	0x00, 0xf0, 0x21, 0x00


	//----- nvinfo : EIATTR_KPARAM_INFO
	.align		4
.L_17:
        /*004c*/ 	.byte	0x04, 0x17
        /*004e*/ 	.short	(.L_19 - .L_18)
.L_18:
        /*0050*/ 	.word	0x00000000
        /*0054*/ 	.short	0x0000
        /*0056*/ 	.short	0x0000
        /*0058*/ 	.byte	0x00, 0xf0, 0x21, 0x00


	//----- nvinfo : EIATTR_MAXREG_COUNT
	.align		4
.L_19:
        /*005c*/ 	.byte	0x03, 0x1b
        /*005e*/ 	.short	0x00ff


	//----- nvinfo : EIATTR_COOP_GROUP_MASK_REGIDS
	.align		4
        /*0060*/ 	.byte	0x04, 0x29
        /*0062*/ 	.short	(.L_21 - .L_20)


	//   ....[0]....
.L_20:
        /*0064*/ 	.word	0xffffffff


	//   ....[1]....
        /*0068*/ 	.word	0xffffffff


	//   ....[2]....
        /*006c*/ 	.word	0xffffffff


	//   ....[3]....
        /*0070*/ 	.word	0xffffffff


	//   ....[4]....
        /*0074*/ 	.word	0xffffffff


	//   ....[5]....
        /*0078*/ 	.word	0xffffffff


	//----- nvinfo : EIATTR_COOP_GROUP_INSTR_OFFSETS
	.align		4
.L_21:
        /*007c*/ 	.byte	0x04, 0x28
        /*007e*/ 	.short	(.L_23 - .L_22)


	//   ....[0]....
.L_22:
        /*0080*/ 	.word	0x00000960


	//   ....[1]....
        /*0084*/ 	.word	0x00000980


	//   ....[2]....
        /*0088*/ 	.word	0x000009b0


	//   ....[3]....
        /*008c*/ 	.word	0x000009c0


	//   ....[4]....
        /*0090*/ 	.word	0x000009f0


	//   ....[5]....
        /*0094*/ 	.word	0x00000a00


	//----- nvinfo : EIATTR_EXIT_INSTR_OFFSETS
	.align		4
.L_23:
        /*0098*/ 	.byte	0x04, 0x1c
        /*009a*/ 	.short	(.L_25 - .L_24)


	//   ....[0]....
.L_24:
        /*009c*/ 	.word	0x00000b10


	//   ....[1]....
        /*00a0*/ 	.word	0x00000b60


	//----- nvinfo : EIATTR_MAX_THREADS
	.align		4
.L_25:
        /*00a4*/ 	.byte	0x04, 0x05
        /*00a6*/ 	.short	(.L_27 - .L_26)
.L_26:
        /*00a8*/ 	.word	0x00000080
        /*00ac*/ 	.word	0x00000001
        /*00b0*/ 	.word	0x00000001
.L_27:


//--------------------- .nv.constant0.amax_kernel_0d1d23 --------------------------
	.section	.nv.constant0.amax_kernel_0d1d23,"a",@progbits
	.align	4
.nv.constant0.amax_kernel_0d1d23:
	.zero		376


//--------------------- .text.amax_kernel_0d1d23  --------------------------
	.section	.text.amax_kernel_0d1d23,"ax",@progbits
	.sectionflags	@"SHF_BARRIERS=1"
	.sectioninfo	@"SHI_REGISTERS=31"
	.align	128
        .global         amax_kernel_0d1d23
        .type           amax_kernel_0d1d23,@function
        .size           amax_kernel_0d1d23,(.L_x_5 - amax_kernel_0d1d23)
        .other          amax_kernel_0d1d23,@"STO_CUDA_ENTRY STV_DEFAULT"
amax_kernel_0d1d23:
.text.amax_kernel_0d1d23:
[----:B------:R-:W-:-:S02]  /*0000*/  IMAD.MOV.U32 R1, RZ, RZ, c[0x0][0x28] ;  /* 0x00000a00ff017624 */ /* 0x000fc400078e00ff */
[----:B------:R-:W0:Y:S01]  /*0010*/  S2R R0, SR_TID.X ;  /* 0x0000000000007919 */ /* 0x000e220000002100 */
[----:B------:R-:W-:Y:S01]  /*0020*/  IMAD.MOV.U32 R12, RZ, RZ, c[0x0][0x174] ;  /* 0x00005d00ff0c7624 */ /* 0x000fe200078e00ff */
[----:B------:R-:W-:Y:S01]  /*0030*/  ULDC.64 UR4, c[0x0][0x118] ;  /* 0x0000460000047ab9 */ /* 0x000fe20000000a00 */
[----:B------:R-:W-:Y:S01]  /*0040*/  IMAD.MOV.U32 R11, RZ, RZ, -0x800000 ;  /* 0xff800000ff0b7424 */ /* 0x000fe200078e00ff */
[----:B------:R-:W1:Y:S01]  /*0050*/  S2R R2, SR_CTAID.X ;  /* 0x0000000000027919 */ /* 0x000e620000002500 */
[----:B------:R-:W-:Y:S01]  /*0060*/  IMAD.MOV.U32 R21, RZ, RZ, -0x800000 ;  /* 0xff800000ff157424 */ /* 0x000fe200078e00ff */
[----:B------:R-:W-:Y:S02]  /*0070*/  ISETP.GE.AND P0, PT, R12, 0x1, PT ;  /* 0x000000010c00780c */ /* 0x000fe40003f06270 */
[--C-:B0-----:R-:W-:Y:S02]  /*0080*/  SHF.R.U32.HI R6, RZ, 0x3, R0.reuse ;  /* 0x00000003ff067819 */ /* 0x101fe40000011600 */
[----:B------:R-:W-:-:S02]  /*0090*/  SHF.R.U32.HI R3, RZ, 0x3, R0 ;  /* 0x00000003ff037819 */ /* 0x000fc40000011600 */
[----:B------:R-:W-:Y:S02]  /*00a0*/  SGXT.U32 R6, R6, 0x2 ;  /* 0x000000020606781a */ /* 0x000fe40000000000 */
[----:B------:R-:W-:Y:S02]  /*00b0*/  LOP3.LUT R8, R0, 0x1f, RZ, 0xc0, !PT ;  /* 0x0000001f00087812 */ /* 0x000fe400078ec0ff */
[----:B------:R-:W-:Y:S01]  /*00c0*/  LOP3.LUT R6, R6, 0x1c, R3, 0xf8, !PT ;  /* 0x0000001c06067812 */ /* 0x000fe200078ef803 */
[----:B-1----:R-:W-:Y:S01]  /*00d0*/  IMAD.SHL.U32 R3, R2, 0x20, RZ ;  /* 0x0000002002037824 */ /* 0x002fe200078e00ff */
[----:B------:R-:W-:-:S04]  /*00e0*/  LOP3.LUT R13, R0, 0x7, RZ, 0xc0, !PT ;  /* 0x00000007000d7812 */ /* 0x000fc800078ec0ff */
[----:B------:R-:W-:Y:S01]  /*00f0*/  LOP3.LUT R9, R3, 0x1f, R0, 0xf8, !PT ;  /* 0x0000001f03097812 */ /* 0x000fe200078ef800 */
[----:B------:R-:W-:Y:S05]  /*0100*/  @!P0 BRA `(.L_x_0) ;  /* 0x0000085000008947 */ /* 0x000fea0003800000 */
[----:B------:R-:W-:Y:S01]  /*0110*/  ISETP.GT.AND P1, PT, R12, 0x18, PT ;  /* 0x000000180c00780c */ /* 0x000fe20003f24270 */
[----:B------:R-:W-:Y:S01]  /*0120*/  IMAD.MOV.U32 R5, RZ, RZ, 0x4 ;  /* 0x00000004ff057424 */ /* 0x000fe200078e00ff */
[----:B------:R-:W-:Y:S01]  /*0130*/  LOP3.LUT R10, R6, R3, RZ, 0xfc, !PT ;  /* 0x00000003060a7212 */ /* 0x000fe200078efcff */
[----:B------:R-:W-:Y:S01]  /*0140*/  IMAD.MOV.U32 R11, RZ, RZ, -0x800000 ;  /* 0xff800000ff0b7424 */ /* 0x000fe200078e00ff */
[----:B------:R-:W-:Y:S01]  /*0150*/  PLOP3.LUT P0, PT, PT, PT, PT, 0x80, 0x0 ;  /* 0x000000000000781c */ /* 0x000fe20003f0f070 */
[----:B------:R-:W-:Y:S01]  /*0160*/  IMAD.MOV.U32 R7, RZ, RZ, RZ ;  /* 0x000000ffff077224 */ /* 0x000fe200078e00ff */
[C---:B------:R-:W-:Y:S01]  /*0170*/  IADD3 R20, R10.reuse, 0x10, RZ ;  /* 0x000000100a147810 */ /* 0x040fe20007ffe0ff */
[----:B------:R-:W-:Y:S02]  /*0180*/  IMAD R2, R10, c[0x0][0x174], RZ ;  /* 0x00005d000a027a24 */ /* 0x000fe400078e02ff */
[----:B------:R-:W-:-:S02]  /*0190*/  IMAD.MOV.U32 R21, RZ, RZ, -0x800000 ;  /* 0xff800000ff157424 */ /* 0x000fc400078e00ff */
[----:B------:R-:W-:Y:S02]  /*01a0*/  IMAD R4, R20, c[0x0][0x174], RZ ;  /* 0x00005d0014047a24 */ /* 0x000fe400078e02ff */
[----:B------:R-:W-:-:S04]  /*01b0*/  IMAD.WIDE R2, R2, R5, c[0x0][0x160] ;  /* 0x0000580002027625 */ /* 0x000fc800078e0205 */
[----:B------:R-:W-:Y:S01]  /*01c0*/  IMAD.WIDE R4, R4, R5, c[0x0][0x160] ;  /* 0x0000580004047625 */ /* 0x000fe200078e0205 */
[----:B------:R-:W-:Y:S05]  /*01d0*/  @!P1 BRA `(.L_x_1) ;  /* 0x0000043000009947 */ /* 0x000fea0003800000 */
[----:B------:R-:W-:Y:S02]  /*01e0*/  PLOP3.LUT P0, PT, PT, PT, PT, 0x8, 0x0 ;  /* 0x000000000000781c */ /* 0x000fe40003f0e170 */
[----:B------:R-:W-:-:S02]  /*01f0*/  IADD3 R12, R12, -0x18, RZ ;  /* 0xffffffe80c0c7810 */ /* 0x000fc40007ffe0ff */
.L_x_2:
[----:B------:R-:W-:-:S04]  /*0200*/  LOP3.LUT R17, R7, 0x7, R0, 0xf8, !PT ;  /* 0x0000000707117812 */ /* 0x000fc800078ef800 */
[C---:B------:R-:W-:Y:S01]  /*0210*/  ISETP.GE.AND P2, PT, R17.reuse, c[0x0][0x174], PT ;  /* 0x00005d0011007a0c */ /* 0x040fe20003f46270 */
[----:B------:R-:W-:-:S03]  /*0220*/  IMAD.WIDE R14, R17, 0x4, R2 ;  /* 0x00000004110e7825 */ /* 0x000fc600078e0202 */
[----:B------:R-:W-:Y:S01]  /*0230*/  ISETP.LT.AND P4, PT, R10, c[0x0][0x170], !P2 ;  /* 0x00005c000a007a0c */ /* 0x000fe20005781270 */
[----:B------:R-:W-:Y:S01]  /*0240*/  IMAD.WIDE R16, R17, 0x4, R4 ;  /* 0x0000000411107825 */ /* 0x000fe200078e0204 */
[----:B------:R-:W-:-:S11]  /*0250*/  ISETP.LT.AND P2, PT, R20, c[0x0][0x170], !P2 ;  /* 0x00005c0014007a0c */ /* 0x000fd60005741270 */
[----:B------:R0:W2:Y:S04]  /*0260*/  @P4 LDG.E R22, [R14.64] ;  /* 0x000000040e164981 */ /* 0x0000a8000c1e1900 */
[----:B------:R-:W3:Y:S01]  /*0270*/  @P2 LDG.E R24, [R16.64] ;  /* 0x0000000410182981 */ /* 0x000ee2000c1e1900 */
[----:B------:R-:W-:-:S04]  /*0280*/  IADD3 R19, R7, 0x8, RZ ;  /* 0x0000000807137810 */ /* 0x000fc80007ffe0ff */
[----:B------:R-:W-:-:S04]  /*0290*/  LOP3.LUT R23, R19, 0x7, R0, 0xf8, !PT ;  /* 0x0000000713177812 */ /* 0x000fc800078ef800 */
[C---:B------:R-:W-:Y:S01]  /*02a0*/  ISETP.GE.AND P1, PT, R23.reuse, c[0x0][0x174], PT ;  /* 0x00005d0017007a0c */ /* 0x040fe20003f26270 */
[----:B------:R-:W-:-:S03]  /*02b0*/  IMAD.WIDE R18, R23, 0x4, R2 ;  /* 0x0000000417127825 */ /* 0x000fc600078e0202 */
[----:B------:R-:W-:Y:S01]  /*02c0*/  ISETP.LT.AND P3, PT, R10, c[0x0][0x170], !P1 ;  /* 0x00005c000a007a0c */ /* 0x000fe20004f61270 */
[----:B0-----:R-:W-:Y:S01]  /*02d0*/  IMAD.WIDE R14, R23, 0x4, R4 ;  /* 0x00000004170e7825 */ /* 0x001fe200078e0204 */
[----:B------:R-:W-:Y:S02]  /*02e0*/  ISETP.LT.AND P1, PT, R20, c[0x0][0x170], !P1 ;  /* 0x00005c0014007a0c */ /* 0x000fe40004f21270 */
[----:B--2---:R-:W-:Y:S02]  /*02f0*/  SEL R22, R22, 0xff800000, P4 ;  /* 0xff80000016167807 */ /* 0x004fe40002000000 */
[----:B---3--:R-:W-:-:S03]  /*0300*/  SEL R26, R24, 0xff800000, P2 ;  /* 0xff800000181a7807 */ /* 0x008fc60001000000 */
[----:B------:R-:W-:Y:S01]  /*0310*/  IMAD.MOV.U32 R24, RZ, RZ, R22 ;  /* 0x000000ffff187224 */ /* 0x000fe200078e0016 */
[----:B------:R-:W-:-:S05]  /*0320*/  FSETP.GT.AND P2, PT, R21, R26, PT ;  /* 0x0000001a1500720b */ /* 0x000fca0003f44000 */
[----:B------:R0:W2:Y:S01]  /*0330*/  @P3 LDG.E R24, [R18.64] ;  /* 0x0000000412183981 */ /* 0x0000a2000c1e1900 */
[----:B------:R-:W-:-:S03]  /*0340*/  FSEL R25, R21, R26, P2 ;  /* 0x0000001a15197208 */ /* 0x000fc60001000000 */
        /* <DEDUP_REMOVED lines=26> */
[----:B------:R-:W2:Y:S01]  /*04f0*/  @P3 LDG.E R26, [R14.64] ;  /* 0x000000040e1a3981 */ /* 0x000ea2000c1e1900 */
[----:B------:R-:W-:-:S03]  /*0500*/  FSEL R23, R23, R24, P2 ;  /* 0x0000001817177208 */ /* 0x000fc60001000000 */
[----:B------:R-:W3:Y:S01]  /*0510*/  @P1 LDG.E R24, [R16.64] ;  /* 0x0000000410181981 */ /* 0x000ee2000c1e1900 */
[-C--:B------:R-:W-:Y:S02]  /*0520*/  FSETP.GT.AND P2, PT, R11, R22.reuse, PT ;  /* 0x000000160b00720b */ /* 0x080fe40003f44000 */
[----:B------:R-:W-:Y:S02]  /*0530*/  IADD3 R7, R7, 0x20, RZ ;  /* 0x0000002007077810 */ /* 0x000fe40007ffe0ff */
[----:B------:R-:W-:-:S04]  /*0540*/  FSEL R22, R11, R22, P2 ;  /* 0x000000160b167208 */ /* 0x000fc80001000000 */
[----:B------:R-:W-:-:S04]  /*0550*/  FSETP.GT.AND P2, PT, R22, R21, PT ;  /* 0x000000151600720b */ /* 0x000fc80003f44000 */
[----:B------:R-:W-:-:S04]  /*0560*/  FSEL R21, R22, R21, P2 ;  /* 0x0000001516157208 */ /* 0x000fc80001000000 */
[----:B------:R-:W-:-:S04]  /*0570*/  FSETP.GT.AND P2, PT, R21, R28, PT ;  /* 0x0000001c1500720b */ /* 0x000fc80003f44000 */
[----:B------:R-:W-:Y:S02]  /*0580*/  FSEL R11, R21, R28, P2 ;  /* 0x0000001c150b7208 */ /* 0x000fe40001000000 */
[----:B--2---:R-:W-:Y:S02]  /*0590*/  SEL R22, R26, 0xff800000, P3 ;  /* 0xff8000001a167807 */ /* 0x004fe40001800000 */
[----:B------:R-:W-:Y:S02]  /*05a0*/  ISETP.GE.AND P3, PT, R7, R12, PT ;  /* 0x0000000c0700720c */ /* 0x000fe40003f66270 */
[----:B---3--:R-:W-:Y:S02]  /*05b0*/  SEL R24, R24, 0xff800000, P1 ;  /* 0xff80000018187807 */ /* 0x008fe40000800000 */
[----:B------:R-:W-:Y:S02]  /*05c0*/  FSETP.GT.AND P1, PT, R11, R22, PT ;  /* 0x000000160b00720b */ /* 0x000fe40003f24000 */
[----:B------:R-:W-:-:S02]  /*05d0*/  FSETP.GT.AND P2, PT, R23, R24, PT ;  /* 0x000000181700720b */ /* 0x000fc40003f44000 */
[----:B------:R-:W-:Y:S02]  /*05e0*/  FSEL R11, R11, R22, P1 ;  /* 0x000000160b0b7208 */ /* 0x000fe40000800000 */
[----:B------:R-:W-:-:S03]  /*05f0*/  FSEL R21, R23, R24, P2 ;  /* 0x0000001817157208 */ /* 0x000fc60001000000 */
[----:B------:R-:W-:Y:S05]  /*0600*/  @!P3 BRA `(.L_x_2) ;  /* 0xfffffbf00000b947 */ /* 0x000fea000383ffff */
.L_x_1:
[----:B------:R-:W-:-:S04]  /*0610*/  IADD3 R12, -R7, c[0x0][0x174], RZ ;  /* 0x00005d00070c7a10 */ /* 0x000fc80007ffe1ff */
[----:B------:R-:W-:Y:S01]  /*0620*/  ISETP.GT.AND P1, PT, R12, 0x8, PT ;  /* 0x000000080c00780c */ /* 0x000fe20003f24270 */
[----:B------:R-:W-:Y:S02]  /*0630*/  IMAD.MOV.U32 R12, RZ, RZ, R22 ;  /* 0x000000ffff0c7224 */ /* 0x000fe400078e0016 */
[----:B------:R-:W-:-:S10]  /*0640*/  IMAD.MOV.U32 R22, RZ, RZ, R24 ;  /* 0x000000ffff167224 */ /* 0x000fd400078e0018 */
[----:B------:R-:W-:Y:S05]  /*0650*/  @!P1 BRA `(.L_x_3) ;  /* 0x0000020000009947 */ /* 0x000fea0003800000 */
        /* <DEDUP_REMOVED lines=24> */
[----:B------:R-:W-:Y:S02]  /*07e0*/  FSEL R11, R11, R24, P1 ;  /* 0x000000180b0b7208 */ /* 0x000fe40000800000 */
[----:B--2---:R-:W-:Y:S02]  /*07f0*/  SEL R12, R12, 0xff800000, P3 ;  /* 0xff8000000c0c7807 */ /* 0x004fe40001800000 */
[----:B---3--:R-:W-:Y:S02]  /*0800*/  SEL R22, R22, 0xff800000, P0 ;  /* 0xff80000016167807 */ /* 0x008fe40000000000 */
[----:B------:R-:W-:-:S02]  /*0810*/  FSETP.GT.AND P1, PT, R11, R12, PT ;  /* 0x0000000c0b00720b */ /* 0x000fc40003f24000 */
[----:B------:R-:W-:Y:S02]  /*0820*/  FSETP.GT.AND P2, PT, R21, R22, PT ;  /* 0x000000161500720b */ /* 0x000fe40003f44000 */
[----:B------:R-:W-:Y:S02]  /*0830*/  PLOP3.LUT P0, PT, PT, PT, PT, 0x8, 0x0 ;  /* 0x000000000000781c */ /* 0x000fe40003f0e170 */
[----:B------:R-:W-:Y:S02]  /*0840*/  FSEL R11, R11, R12, P1 ;  /* 0x0000000c0b0b7208 */ /* 0x000fe40000800000 */
[----:B------:R-:W-:-:S02]  /*0850*/  FSEL R21, R21, R22, P2 ;  /* 0x0000001615157208 */ /* 0x000fc40001000000 */
.L_x_3:
[----:B------:R-:W-:-:S13]  /*0860*/  ISETP.LT.OR P0, PT, R7, c[0x0][0x174], P0 ;  /* 0x00005d0007007a0c */ /* 0x000fda0000701670 */
[----:B------:R-:W-:Y:S05]  /*0870*/  @!P0 BRA `(.L_x_0) ;  /* 0x000000e000008947 */ /* 0x000fea0003800000 */
[----:B------:R-:W-:-:S04]  /*0880*/  LOP3.LUT R7, R7, 0x7, R0, 0xf8, !PT ;  /* 0x0000000707077812 */ /* 0x000fc800078ef800 */
[C---:B------:R-:W-:Y:S01]  /*0890*/  ISETP.GE.AND P0, PT, R7.reuse, c[0x0][0x174], PT ;  /* 0x00005d0007007a0c */ /* 0x040fe20003f06270 */
[----:B------:R-:W-:-:S03]  /*08a0*/  IMAD.WIDE R2, R7, 0x4, R2 ;  /* 0x0000000407027825 */ /* 0x000fc600078e0202 */
[----:B------:R-:W-:Y:S01]  /*08b0*/  ISETP.LT.AND P1, PT, R10, c[0x0][0x170], !P0 ;  /* 0x00005c000a007a0c */ /* 0x000fe20004721270 */
[----:B------:R-:W-:Y:S01]  /*08c0*/  IMAD.WIDE R4, R7, 0x4, R4 ;  /* 0x0000000407047825 */ /* 0x000fe200078e0204 */
[----:B------:R-:W-:-:S11]  /*08d0*/  ISETP.LT.AND P0, PT, R20, c[0x0][0x170], !P0 ;  /* 0x00005c0014007a0c */ /* 0x000fd60004701270 */
[----:B------:R-:W2:Y:S04]  /*08e0*/  @P1 LDG.E R12, [R2.64] ;  /* 0x00000004020c1981 */ /* 0x000ea8000c1e1900 */
[----:B------:R-:W3:Y:S01]  /*08f0*/  @P0 LDG.E R22, [R4.64] ;  /* 0x0000000404160981 */ /* 0x000ee2000c1e1900 */
[----:B--2---:R-:W-:Y:S02]  /*0900*/  SEL R12, R12, 0xff800000, P1 ;  /* 0xff8000000c0c7807 */ /* 0x004fe40000800000 */
[----:B---3--:R-:W-:Y:S02]  /*0910*/  SEL R22, R22, 0xff800000, P0 ;  /* 0xff80000016167807 */ /* 0x008fe40000000000 */
[----:B------:R-:W-:Y:S02]  /*0920*/  FSETP.GT.AND P0, PT, R11, R12, PT ;  /* 0x0000000c0b00720b */ /* 0x000fe40003f04000 */
[----:B------:R-:W-:-:S02]  /*0930*/  FSETP.GT.AND P1, PT, R21, R22, PT ;  /* 0x000000161500720b */ /* 0x000fc40003f24000 */
[----:B------:R-:W-:Y:S02]  /*0940*/  FSEL R11, R11, R12, P0 ;  /* 0x0000000c0b0b7208 */ /* 0x000fe40000000000 */
[----:B------:R-:W-:-:S03]  /*0950*/  FSEL R21, R21, R22, P1 ;  /* 0x0000001615157208 */ /* 0x000fc60000800000 */
.L_x_0:
[----:B------:R-:W0:Y:S01]  /*0960*/  SHFL.BFLY PT, R2, R11, 0x4, 0x1f ;  /* 0x0c801f000b027f89 */ /* 0x000e2200000e0000 */
[----:B------:R-:W-:-:S03]  /*0970*/  ISETP.NE.AND P0, PT, R13, RZ, PT ;  /* 0x000000ff0d00720c */ /* 0x000fc60003f05270 */
[----:B------:R-:W1:Y:S01]  /*0980*/  SHFL.BFLY PT, R4, R21, 0x4, 0x1f ;  /* 0x0c801f0015047f89 */ /* 0x000e6200000e0000 */
[----:B0-----:R-:W-:Y:S02]  /*0990*/  FMNMX R2, R2, R11, !PT ;  /* 0x0000000b02027209 */ /* 0x001fe40007800000 */
[----:B-1----:R-:W-:-:S03]  /*09a0*/  FMNMX R5, R4, R21, !PT ;  /* 0x0000001504057209 */ /* 0x002fc60007800000 */
[----:B------:R-:W0:Y:S04]  /*09b0*/  SHFL.BFLY PT, R3, R2, 0x2, 0x1f ;  /* 0x0c401f0002037f89 */ /* 0x000e2800000e0000 */
[----:B------:R-:W1:Y:S01]  /*09c0*/  SHFL.BFLY PT, R4, R5, 0x2, 0x1f ;  /* 0x0c401f0005047f89 */ /* 0x000e6200000e0000 */
[----:B0-----:R-:W-:Y:S02]  /*09d0*/  FMNMX R3, R2, R3, !PT ;  /* 0x0000000302037209 */ /* 0x001fe40007800000 */
[----:B-1----:R-:W-:-:S03]  /*09e0*/  FMNMX R7, R5, R4, !PT ;  /* 0x0000000405077209 */ /* 0x002fc60007800000 */
[----:B------:R-:W0:Y:S04]  /*09f0*/  SHFL.BFLY PT, R4, R3, 0x1, 0x1f ;  /* 0x0c201f0003047f89 */ /* 0x000e2800000e0000 */
[----:B------:R-:W1:Y:S01]  /*0a00*/  SHFL.BFLY PT, R10, R7, 0x1, 0x1f ;  /* 0x0c201f00070a7f89 */ /* 0x000e6200000e0000 */
[----:B0-----:R-:W-:Y:S02]  /*0a10*/  FMNMX R11, R3, R4, !PT ;  /* 0x00000004030b7209 */ /* 0x001fe40007800000 */
[----:B-1----:R-:W-:-:S03]  /*0a20*/  FMNMX R13, R7, R10, !PT ;  /* 0x0000000a070d7209 */ /* 0x002fc60007800000 */
[----:B------:R-:W-:Y:S04]  /*0a30*/  @!P0 STS [R6.X4], R11 ;  /* 0x0000000b06008388 */ /* 0x000fe80000004800 */
[----:B------:R-:W-:Y:S04]  /*0a40*/  @!P0 STS [R6.X4+0x40], R13 ;  /* 0x0000400d06008388 */ /* 0x000fe80000004800 */
[----:B------:R-:W-:Y:S06]  /*0a50*/  BAR.SYNC 0x0 ;  /* 0x0000000000007b1d */ /* 0x000fec0000000000 */
[----:B------:R-:W0:Y:S01]  /*0a60*/  LDS R5, [R0.X4] ;  /* 0x0000000000057984 */ /* 0x000e220000004800 */
[----:B------:R-:W-:-:S13]  /*0a70*/  ISETP.GE.AND P0, PT, R0, 0x20, PT ;  /* 0x000000200000780c */ /* 0x000fda0003f06270 */
[----:B0-----:R-:W-:Y:S04]  /*0a80*/  @!P0 STS [R0.X4], R5 ;  /* 0x0000000500008388 */ /* 0x001fe80000004800 */
[----:B------:R-:W-:Y:S06]  /*0a90*/  BAR.SYNC 0x0 ;  /* 0x0000000000007b1d */ /* 0x000fec0000000000 */
[----:B------:R-:W0:Y:S01]  /*0aa0*/  LDS R3, [R6.X4] ;  /* 0x0000000006037984 */ /* 0x000e220000004800 */
[----:B------:R-:W-:-:S03]  /*0ab0*/  ISETP.GE.AND P0, PT, R9, c[0x0][0x170], PT ;  /* 0x00005c0009007a0c */ /* 0x000fc60003f06270 */
[----:B------:R-:W1:Y:S04]  /*0ac0*/  LDS R7, [R6.X4+0x40] ;  /* 0x0000400006077984 */ /* 0x000e680000004800 */
[----:B------:R-:W-:Y:S06]  /*0ad0*/  BAR.SYNC 0x0 ;  /* 0x0000000000007b1d */ /* 0x000fec0000000000 */
[----:B0-----:R-:W-:Y:S04]  /*0ae0*/  STS [R6.X4], R3 ;  /* 0x0000000306007388 */ /* 0x001fe80000004800 */
[----:B-1----:R-:W-:Y:S04]  /*0af0*/  STS [R6.X4+0x40], R7 ;  /* 0x0000400706007388 */ /* 0x002fe80000004800 */
[----:B------:R-:W-:Y:S06]  /*0b00*/  BAR.SYNC 0x0 ;  /* 0x0000000000007b1d */ /* 0x000fec0000000000 */
[----:B------:R-:W-:Y:S05]  /*0b10*/  @P0 EXIT ;  /* 0x000000000000094d */ /* 0x000fea0003800000 */
[----:B------:R-:W0:Y:S01]  /*0b20*/  LDS R5, [R8.X4] ;  /* 0x0000000008057984 */ /* 0x000e220000004800 */
[----:B------:R-:W-:-:S04]  /*0b30*/  IMAD.MOV.U32 R2, RZ, RZ, 0x4 ;  /* 0x00000004ff027424 */ /* 0x000fc800078e00ff */
[----:B------:R-:W-:-:S05]  /*0b40*/  IMAD.WIDE R2, R9, R2, c[0x0][0x168] ;  /* 0x00005a0009027625 */ /* 0x000fca00078e0202 */
[----:B0-----:R-:W-:Y:S01]  /*0b50*/  STG.E [R2.64], R5 ;  /* 0x0000000502007986 */ /* 0x001fe2000c101904 */
[----:B------:R-:W-:Y:S05]  /*0b60*/  EXIT ;  /* 0x000000000000794d */ /* 0x000fea0003800000 */
.L_x_4:
[----:B------:R-:W-:-:S00]  /*0b70*/  BRA `(.L_x_4) ;  /* 0xfffffff000007947 */ /* 0x000fc0000383ffff */
[----:B------:R-:W-:-:S00]  /*0b80*/  NOP ;  /* 0x0000000000007918 */ /* 0x000fc00000000000 */
[----:B------:R-:W-:-:S00]  /*0b90*/  NOP ;  /* 0x0000000000007918 */ /* 0x000fc00000000000 */
[----:B------:R-:W-:-:S00]  /*0ba0*/  NOP ;  /* 0x0000000000007918 */ /* 0x000fc00000000000 */
[----:B------:R-:W-:-:S00]  /*0bb0*/  NOP ;  /* 0x0000000000007918 */ /* 0x000fc00000000000 */
[----:B------:R-:W-:-:S00]  /*0bc0*/  NOP ;  /* 0x0000000000007918 */ /* 0x000fc00000000000 */
[----:B------:R-:W-:-:S00]  /*0bd0*/  NOP ;  /* 0x0000000000007918 */ /* 0x000fc00000000000 */
[----:B------:R-:W-:-:S00]  /*0be0*/  NOP ;  /* 0x0000000000007918 */ /* 0x000fc00000000000 */
[----:B------:R-:W-:-:S00]  /*0bf0*/  NOP ;  /* 0x0000000000007918 */ /* 0x000fc00000000000 */
.L_x_5:


//--------------------- .nv.shared.amax_kernel_0d1d23 --------------------------
	.section	.nv.shared.amax_kernel_0d1d23,"aw",@nobits
	.align	16
